//
// Generated by NVIDIA NVVM Compiler
//
// Compiler Build ID: CL-36424714
// Cuda compilation tools, release 13.0, V13.0.88
// Based on NVVM 20.0.0
//

.version 9.0
.target sm_100
.address_size 64

	// .globl	_Z5solvePii

.visible .entry _Z5solvePii(
	.param .u64 .ptr .align 1 _Z5solvePii_param_0,
	.param .u32 _Z5solvePii_param_1
)
{
	.reg .pred 	%p<6>;
	.reg .b32 	%r<17>;
	.reg .b64 	%rd<25>;

	ld.param.u64 	%rd9, [_Z5solvePii_param_0];
	ld.param.u32 	%r9, [_Z5solvePii_param_1];
	cvta.to.global.u64 	%rd1, %rd9;
	setp.lt.s32 	%p1, %r9, 1;
	@%p1 bra 	$L__BB0_8;
	mov.b64 	%rd23, 0;
	mov.b32 	%r14, 0;
$L__BB0_2:
	mul.wide.u32 	%rd12, %r14, 4;
	add.s64 	%rd13, %rd1, %rd12;
	ld.global.u32 	%r2, [%rd13];
	setp.eq.s32 	%p2, %r14, 0;
	mov.b64 	%rd24, 0;
	@%p2 bra 	$L__BB0_7;
	cvt.u32.u64 	%r11, %rd23;
	add.s32 	%r3, %r14, %r11;
	mov.u32 	%r15, %r14;
$L__BB0_4:
	add.s32 	%r5, %r15, -1;
	mul.wide.u32 	%rd14, %r5, 4;
	add.s64 	%rd15, %rd1, %rd14;
	ld.global.u32 	%r6, [%rd15];
	setp.ge.s32 	%p3, %r2, %r6;
	mov.u32 	%r16, %r15;
	@%p3 bra 	$L__BB0_6;
	mul.wide.u32 	%rd16, %r15, 4;
	add.s64 	%rd17, %rd1, %rd16;
	st.global.u32 	[%rd17], %r6;
	add.s64 	%rd23, %rd23, 1;
	cvt.u32.u64 	%r13, %rd23;
	setp.ne.s32 	%p4, %r3, %r13;
	mov.b32 	%r16, 0;
	mov.u32 	%r15, %r5;
	@%p4 bra 	$L__BB0_4;
$L__BB0_6:
	cvt.s64.s32 	%rd24, %r16;
$L__BB0_7:
	shl.b64 	%rd18, %rd24, 2;
	add.s64 	%rd19, %rd1, %rd18;
	st.global.u32 	[%rd19], %r2;
	add.s32 	%r14, %r14, 1;
	setp.ne.s32 	%p5, %r14, %r9;
	@%p5 bra 	$L__BB0_2;
$L__BB0_8:
	ret;

}


// ===== COMPILED SASS (sm_100) =====

	.target	sm_100

	.elftype	@"ET_EXEC"


//--------------------- .note.nv.tkinfo           --------------------------
	.section	.note.nv.tkinfo,"",@"SHT_NOTE"
	.sectionflags	@"SHF_NOTE_NV_TKINFO"
	.tkinfo
        /*0018*/ 	.word	0x00000002
        /*0030*/ 	.string	""
        /*0030*/ 	.string	"ptxas"
        /*0030*/ 	.string	"Cuda compilation tools, release 13.0, V13.0.88"
        /*0030*/ 	.string	"Build cuda_13.0.r13.0/compiler.36424714_0"
        /*0030*/ 	.string	"-arch sm_100 -m 64 "



//--------------------- .note.nv.cuinfo           --------------------------
	.section	.note.nv.cuinfo,"",@"SHT_NOTE"
	.sectionflags	@"SHF_NOTE_NV_CUINFO"
        /*0018*/ 	.short	0x0002
        /*001a*/ 	.short	0x0064
        /*001c*/ 	.short	0x0082
	.zero		2


//--------------------- .nv.info                  --------------------------
	.section	.nv.info,"",@"SHT_CUDA_INFO"
	.align	4


	//----- nvinfo : EIATTR_REGCOUNT
	.align		4
        /*0000*/ 	.byte	0x04, 0x2f
        /*0002*/ 	.short	(.L_1 - .L_0)
	.align		4
.L_0:
        /*0004*/ 	.word	index@(_Z5solvePii)
        /*0008*/ 	.word	0x00000010


	//----- nvinfo : EIATTR_FRAME_SIZE
	.align		4
.L_1:
        /*000c*/ 	.byte	0x04, 0x11
        /*000e*/ 	.short	(.L_3 - .L_2)
	.align		4
.L_2:
        /*0010*/ 	.word	index@(_Z5solvePii)
        /*0014*/ 	.word	0x00000000


	//----- nvinfo : EIATTR_MIN_STACK_SIZE
	.align		4
.L_3:
        /*0018*/ 	.byte	0x04, 0x12
        /*001a*/ 	.short	(.L_5 - .L_4)
	.align		4
.L_4:
        /*001c*/ 	.word	index@(_Z5solvePii)
        /*0020*/ 	.word	0x00000000
.L_5:


//--------------------- .nv.compat                --------------------------
	.section	.nv.compat,"",@"SHT_CUDA_COMPAT_INFO"
	.align	4
        /*0000*/ 	.byte	0x02, 0x09, 0x00, 0x00, 0x02, 0x02, 0x01, 0x00, 0x02, 0x05, 0x05, 0x00, 0x03, 0x07, 0x01, 0x01
        /*0010*/ 	.byte	0x02, 0x03, 0x00, 0x00, 0x02, 0x06, 0x01, 0x00, 0x04, 0x0b, 0x08, 0x00, 0x09, 0x00, 0x00, 0x00
        /*0020*/ 	.byte	0x00, 0x00, 0x00, 0x00


//--------------------- .nv.info._Z5solvePii      --------------------------
	.section	.nv.info._Z5solvePii,"",@"SHT_CUDA_INFO"
	.sectionflags	@""
	.align	4


	//----- nvinfo : EIATTR_CUDA_API_VERSION
	.align		4
        /*0000*/ 	.byte	0x04, 0x37
        /*0002*/ 	.short	(.L_7 - .L_6)
.L_6:
        /*0004*/ 	.word	0x00000082


	//----- nvinfo : EIATTR_KPARAM_INFO
	.align		4
.L_7:
        /*0008*/ 	.byte	0x04, 0x17
        /*000a*/ 	.short	(.L_9 - .L_8)
.L_8:
        /*000c*/ 	.word	0x00000000
        /*0010*/ 	.short	0x0001
        /*0012*/ 	.short	0x0008
        /*0014*/ 	.byte	0x00, 0xf0, 0x11, 0x00


	//----- nvinfo : EIATTR_KPARAM_INFO
	.align		4
.L_9:
        /*0018*/ 	.byte	0x04, 0x17
        /*001a*/ 	.short	(.L_11 - .L_10)
.L_10:
        /*001c*/ 	.word	0x00000000
        /*0020*/ 	.short	0x0000
        /*0022*/ 	.short	0x0000
        /*0024*/ 	.byte	0x00, 0xf5, 0x21, 0x00


	//----- nvinfo : EIATTR_SPARSE_MMA_MASK
	.align		4
.L_11:
        /*0028*/ 	.byte	0x03, 0x50
        /*002a*/ 	.short	0x0000


	//----- nvinfo : EIATTR_MAXREG_COUNT
	.align		4
        /*002c*/ 	.byte	0x03, 0x1b
        /*002e*/ 	.short	0x00ff


	//----- nvinfo : EIATTR_MERCURY_ISA_VERSION
	.align		4
        /*0030*/ 	.byte	0x03, 0x5f
        /*0032*/ 	.short	0x0101


	//----- nvinfo : EIATTR_VRC_CTA_INIT_COUNT
	.align		4
        /*0034*/ 	.byte	0x02, 0x4a
	.zero		1
	.zero		1


	//----- nvinfo : EIATTR_EXIT_INSTR_OFFSETS
	.align		4
        /*0038*/ 	.byte	0x04, 0x1c
        /*003a*/ 	.short	(.L_13 - .L_12)


	//   ....[0]....
.L_12:
        /*003c*/ 	.word	0x00000030


	//   ....[1]....
        /*0040*/ 	.word	0x00000260


	//----- nvinfo : EIATTR_CBANK_PARAM_SIZE
	.align		4
.L_13:
        /*0044*/ 	.byte	0x03, 0x19
        /*0046*/ 	.short	0x000c


	//----- nvinfo : EIATTR_PARAM_CBANK
	.align		4
        /*0048*/ 	.byte	0x04, 0x0a
        /*004a*/ 	.short	(.L_15 - .L_14)
	.align		4
.L_14:
        /*004c*/ 	.word	index@(.nv.constant0._Z5solvePii)
        /*0050*/ 	.short	0x0380
        /*0052*/ 	.short	0x000c


	//----- nvinfo : EIATTR_SW_WAR
	.align		4
.L_15:
        /*0054*/ 	.byte	0x04, 0x36
        /*0056*/ 	.short	(.L_17 - .L_16)
.L_16:
        /*0058*/ 	.word	0x00000008
.L_17:


//--------------------- .nv.callgraph             --------------------------
	.section	.nv.callgraph,"",@"SHT_CUDA_CALLGRAPH"
	.align	4
	.sectionentsize	8
	.align		4
        /*0000*/ 	.word	0x00000000
	.align		4
        /*0004*/ 	.word	0xffffffff
	.align		4
        /*0008*/ 	.word	0x00000000
	.align		4
        /*000c*/ 	.word	0xfffffffe
	.align		4
        /*0010*/ 	.word	0x00000000
	.align		4
        /*0014*/ 	.word	0xfffffffd
	.align		4
        /*0018*/ 	.word	0x00000000
	.align		4
        /*001c*/ 	.word	0xfffffffc


//--------------------- .text._Z5solvePii         --------------------------
	.section	.text._Z5solvePii,"ax",@progbits
	.align	128
        .global         _Z5solvePii
        .type           _Z5solvePii,@function
        .size           _Z5solvePii,(.L_x_5 - _Z5solvePii)
        .other          _Z5solvePii,@"STO_CUDA_ENTRY STV_DEFAULT"
_Z5solvePii:
.text._Z5solvePii:
[----:B------:R-:W-:Y:S08]  /*0000*/  LDC R1, c[0x0][0x37c] ;  /* 0x0000df00ff017b82 */ /* 0x000ff00000000800 */
[----:B------:R-:W0:Y:S02]  /*0010*/  LDC R0, c[0x0][0x388] ;  /* 0x0000e200ff007b82 */ /* 0x000e240000000800 */
[----:B0-----:R-:W-:-:S13]  /*0020*/  ISETP.GE.AND P0, PT, R0, 0x1, PT ;  /* 0x000000010000780c */ /* 0x001fda0003f06270 */
[----:B------:R-:W-:Y:S05]  /*0030*/  @!P0 EXIT ;  /* 0x000000000000894d */ /* 0x000fea0003800000 */
[----:B------:R-:W-:Y:S01]  /*0040*/  IMAD.MOV.U32 R7, RZ, RZ, RZ ;  /* 0x000000ffff077224 */ /* 0x000fe200078e00ff */
[----:B------:R-:W0:Y:S01]  /*0050*/  LDCU.64 UR6, c[0x0][0x358] ;  /* 0x00006b00ff0677ac */ /* 0x000e220008000a00 */
[----:B------:R-:W-:-:S05]  /*0060*/  UMOV UR4, URZ ;  /* 0x000000ff00047c82 */ /* 0x000fca0008000000 */
.L_x_3:
[----:B-1----:R-:W1:Y:S01]  /*0070*/  LDC.64 R2, c[0x0][0x380] ;  /* 0x0000e000ff027b82 */ /* 0x002e620000000a00 */
[C---:B------:R-:W-:Y:S02]  /*0080*/  ISETP.NE.AND P0, PT, R7.reuse, RZ, PT ;  /* 0x000000ff0700720c */ /* 0x040fe40003f05270 */
[----:B------:R-:W-:Y:S01]  /*0090*/  CS2R R4, SRZ ;  /* 0x0000000000047805 */ /* 0x000fe2000001ff00 */
[----:B-1----:R-:W-:-:S05]  /*00a0*/  IMAD.WIDE.U32 R2, R7, 0x4, R2 ;  /* 0x0000000407027825 */ /* 0x002fca00078e0002 */
[----:B0-----:R0:W5:Y:S05]  /*00b0*/  LDG.E R11, desc[UR6][R2.64] ;  /* 0x00000006020b7981 */ /* 0x00116a000c1e1900 */
[----:B------:R-:W-:Y:S05]  /*00c0*/  @!P0 BRA `(.L_x_0) ;  /* 0x0000000000448947 */ /* 0x000fea0003800000 */
[----:B------:R-:W1:Y:S01]  /*00d0*/  LDC.64 R4, c[0x0][0x380] ;  /* 0x0000e000ff047b82 */ /* 0x000e620000000a00 */
[----:B------:R-:W-:Y:S02]  /*00e0*/  VIADD R6, R7, UR4 ;  /* 0x0000000407067c36 */ /* 0x000fe40008000000 */
[----:B------:R-:W-:-:S07]  /*00f0*/  IMAD.MOV.U32 R9, RZ, RZ, R7 ;  /* 0x000000ffff097224 */ /* 0x000fce00078e0007 */
.L_x_2:
[----:B------:R-:W-:-:S04]  /*0100*/  VIADD R13, R9, 0xffffffff ;  /* 0xffffffff090d7836 */ /* 0x000fc80000000000 */
[----:B01----:R-:W-:-:S05]  /*0110*/  IMAD.WIDE.U32 R2, R13, 0x4, R4 ;  /* 0x000000040d027825 */ /* 0x003fca00078e0004 */
[----:B------:R-:W2:Y:S02]  /*0120*/  LDG.E R0, desc[UR6][R2.64] ;  /* 0x0000000602007981 */ /* 0x000ea4000c1e1900 */
[----:B--2--5:R-:W-:-:S13]  /*0130*/  ISETP.GE.AND P0, PT, R11, R0, PT ;  /* 0x000000000b00720c */ /* 0x024fda0003f06270 */
[----:B------:R-:W-:Y:S05]  /*0140*/  @P0 BRA `(.L_x_1) ;  /* 0x00000000001c0947 */ /* 0x000fea0003800000 */
[----:B------:R-:W-:Y:S01]  /*0150*/  UIADD3 UR4, UPT, UPT, UR4, 0x1, URZ ;  /* 0x0000000104047890 */ /* 0x000fe2000fffe0ff */
[----:B------:R-:W-:Y:S01]  /*0160*/  IMAD.WIDE.U32 R2, R9, 0x4, R4 ;  /* 0x0000000409027825 */ /* 0x000fe200078e0004 */
[----:B------:R-:W-:-:S04]  /*0170*/  MOV R9, R13 ;  /* 0x0000000d00097202 */ /* 0x000fc80000000f00 */
[----:B------:R-:W-:Y:S01]  /*0180*/  ISETP.NE.AND P0, PT, R6, UR4, PT ;  /* 0x0000000406007c0c */ /* 0x000fe2000bf05270 */
[----:B------:R2:W-:-:S12]  /*0190*/  STG.E desc[UR6][R2.64], R0 ;  /* 0x0000000002007986 */ /* 0x0005d8000c101906 */
[----:B--2---:R-:W-:Y:S05]  /*01a0*/  @P0 BRA `(.L_x_2) ;  /* 0xfffffffc00d40947 */ /* 0x004fea000383ffff */
[----:B------:R-:W-:-:S07]  /*01b0*/  IMAD.MOV.U32 R9, RZ, RZ, RZ ;  /* 0x000000ffff097224 */ /* 0x000fce00078e00ff */
.L_x_1:
[--C-:B------:R-:W-:Y:S01]  /*01c0*/  SHF.R.S32.HI R5, RZ, 0x1f, R9.reuse ;  /* 0x0000001fff057819 */ /* 0x100fe20000011409 */
[----:B------:R-:W-:-:S07]  /*01d0*/  IMAD.MOV.U32 R4, RZ, RZ, R9 ;  /* 0x000000ffff047224 */ /* 0x000fce00078e0009 */
.L_x_0:
[----:B0-----:R-:W0:Y:S01]  /*01e0*/  LDC.64 R2, c[0x0][0x380] ;  /* 0x0000e000ff027b82 */ /* 0x001e220000000a00 */
[----:B------:R-:W1:Y:S01]  /*01f0*/  LDCU UR5, c[0x0][0x388] ;  /* 0x00007100ff0577ac */ /* 0x000e620008000800 */
[----:B------:R-:W-:Y:S02]  /*0200*/  IADD3 R7, PT, PT, R7, 0x1, RZ ;  /* 0x0000000107077810 */ /* 0x000fe40007ffe0ff */
[----:B0-----:R-:W-:-:S04]  /*0210*/  LEA R2, P0, R4, R2, 0x2 ;  /* 0x0000000204027211 */ /* 0x001fc800078010ff */
[----:B------:R-:W-:Y:S02]  /*0220*/  LEA.HI.X R3, R4, R3, R5, 0x2, P0 ;  /* 0x0000000304037211 */ /* 0x000fe400000f1405 */
[----:B-1----:R-:W-:-:S03]  /*0230*/  ISETP.NE.AND P0, PT, R7, UR5, PT ;  /* 0x0000000507007c0c */ /* 0x002fc6000bf05270 */
[----:B-----5:R1:W-:Y:S10]  /*0240*/  STG.E desc[UR6][R2.64], R11 ;  /* 0x0000000b02007986 */ /* 0x0203f4000c101906 */
[----:B------:R-:W-:Y:S05]  /*0250*/  @P0 BRA `(.L_x_3) ;  /* 0xfffffffc00840947 */ /* 0x000fea000383ffff */
[----:B------:R-:W-:Y:S05]  /*0260*/  EXIT ;  /* 0x000000000000794d */ /* 0x000fea0003800000 */
.L_x_4:
[----:B------:R-:W-:-:S00]  /*0270*/  BRA `(.L_x_4) ;  /* 0xfffffffc00fc7947 */ /* 0x000fc0000383ffff */
[----:B------:R-:W-:-:S00]  /*0280*/  NOP ;  /* 0x0000000000007918 */ /* 0x000fc00000000000 */
[----:B------:R-:W-:-:S00]  /*0290*/  NOP ;  /* 0x0000000000007918 */ /* 0x000fc00000000000 */
[----:B------:R-:W-:-:S00]  /*02a0*/  NOP ;  /* 0x0000000000007918 */ /* 0x000fc00000000000 */
[----:B------:R-:W-:-:S00]  /*02b0*/  NOP ;  /* 0x0000000000007918 */ /* 0x000fc00000000000 */
[----:B------:R-:W-:-:S00]  /*02c0*/  NOP ;  /* 0x0000000000007918 */ /* 0x000fc00000000000 */
[----:B------:R-:W-:-:S00]  /*02d0*/  NOP ;  /* 0x0000000000007918 */ /* 0x000fc00000000000 */
[----:B------:R-:W-:-:S00]  /*02e0*/  NOP ;  /* 0x0000000000007918 */ /* 0x000fc00000000000 */
[----:B------:R-:W-:-:S00]  /*02f0*/  NOP ;  /* 0x0000000000007918 */ /* 0x000fc00000000000 */
.L_x_5:


//--------------------- .nv.shared.reserved.0     --------------------------
	.section	.nv.shared.reserved.0,"aw",@nobits
	.weak		__nv_reservedSMEM_offset_0_alias
	.size		__nv_reservedSMEM_offset_0_alias, 0, 64
	.other		__nv_reservedSMEM_offset_0_alias,@"STO_CUDA_RESERVED_SHARED STV_DEFAULT"
__nv_reservedSMEM_offset_0_alias:
	.zero		0
	.zero		64


//--------------------- .nv.constant0._Z5solvePii --------------------------
	.section	.nv.constant0._Z5solvePii,"a",@progbits
	.sectionflags	@""
	.align	4
.nv.constant0._Z5solvePii:
	.zero		908


//--------------------- SYMBOLS --------------------------

	.type		.nv.reservedSmem.offset0,@object
	.size		.nv.reservedSmem.offset0,0x4
